	.headerflags	@"EF_CUDA_TEXMODE_UNIFIED EF_CUDA_64BIT_ADDRESS EF_CUDA_ACCELERATORS EF_CUDA_SM90 EF_CUDA_VIRTUAL_SM(EF_CUDA_SM90)"
	.elftype	@"ET_EXEC"


//--------------------- .nv.info                  --------------------------
	.section	.nv.info,"",@"SHT_CUDA_INFO"
	.align	4


	//----- nvinfo : EIATTR_REGCOUNT
	.align		4
        /*0000*/ 	.byte	0x04, 0x2f
        /*0002*/ 	.short	(.L_3 - .L_2)
	.align		4
.L_2:
        /*0004*/ 	.word	index@(triton_poi_fused__native_batch_norm_legit_no_training_add_relu_28)
        /*0008*/ 	.word	0x0000002c


	//----- nvinfo : EIATTR_MIN_STACK_SIZE
	.align		4
.L_3:
        /*000c*/ 	.byte	0x04, 0x12
        /*000e*/ 	.short	(.L_5 - .L_4)
	.align		4
.L_4:
        /*0010*/ 	.word	index@(triton_poi_fused__native_batch_norm_legit_no_training_add_relu_28)
        /*0014*/ 	.word	0x00000000


	//----- nvinfo : EIATTR_FRAME_SIZE
	.align		4
.L_5:
        /*0018*/ 	.byte	0x04, 0x11
        /*001a*/ 	.short	(.L_7 - .L_6)
	.align		4
.L_6:
        /*001c*/ 	.word	index@(triton_poi_fused__native_batch_norm_legit_no_training_add_relu_28)
        /*0020*/ 	.word	0x00000000


	//----- nvinfo : EIATTR_MIN_STACK_SIZE
	.align		4
.L_7:
        /*0024*/ 	.byte	0x04, 0x12
        /*0026*/ 	.short	(.L_9 - .L_8)
	.align		4
.L_8:
        /*0028*/ 	.word	index@(triton_poi_fused__native_batch_norm_legit_no_training_add_relu_28)
        /*002c*/ 	.word	0x00000000
.L_9:


//--------------------- .nv.info.triton_poi_fused__native_batch_norm_legit_no_training_add_relu_28 --------------------------
	.section	.nv.info.triton_poi_fused__native_batch_norm_legit_no_training_add_relu_28,"",@"SHT_CUDA_INFO"
	.sectionflags	@""
	.align	4


	//----- nvinfo : EIATTR_CUDA_API_VERSION
	.align		4
        /*0000*/ 	.byte	0x04, 0x37
        /*0002*/ 	.short	(.L_11 - .L_10)
.L_10:
        /*0004*/ 	.word	0x0000007c


	//----- nvinfo : EIATTR_KPARAM_INFO
	.align		4
.L_11:
        /*0008*/ 	.byte	0x04, 0x17
        /*000a*/ 	.short	(.L_13 - .L_12)
.L_12:
        /*000c*/ 	.word	0x00000000
        /*0010*/ 	.short	0x0008
        /*0012*/ 	.short	0x003c
        /*0014*/ 	.byte	0x00, 0xf0, 0x11, 0x00


	//----- nvinfo : EIATTR_KPARAM_INFO
	.align		4
.L_13:
        /*0018*/ 	.byte	0x04, 0x17
        /*001a*/ 	.short	(.L_15 - .L_14)
.L_14:
        /*001c*/ 	.word	0x00000000
        /*0020*/ 	.short	0x0007
        /*0022*/ 	.short	0x0038
        /*0024*/ 	.byte	0x00, 0xf0, 0x11, 0x00


	//----- nvinfo : EIATTR_KPARAM_INFO
	.align		4
.L_15:
        /*0028*/ 	.byte	0x04, 0x17
        /*002a*/ 	.short	(.L_17 - .L_16)
.L_16:
        /*002c*/ 	.word	0x00000000
        /*0030*/ 	.short	0x0006
        /*0032*/ 	.short	0x0030
        /*0034*/ 	.byte	0x00, 0xf4, 0x21, 0x00


	//----- nvinfo : EIATTR_KPARAM_INFO
	.align		4
.L_17:
        /*0038*/ 	.byte	0x04, 0x17
        /*003a*/ 	.short	(.L_19 - .L_18)
.L_18:
        /*003c*/ 	.word	0x00000000
        /*0040*/ 	.short	0x0005
        /*0042*/ 	.short	0x0028
        /*0044*/ 	.byte	0x00, 0xf4, 0x21, 0x00


	//----- nvinfo : EIATTR_KPARAM_INFO
	.align		4
.L_19:
        /*0048*/ 	.byte	0x04, 0x17
        /*004a*/ 	.short	(.L_21 - .L_20)
.L_20:
        /*004c*/ 	.word	0x00000000
        /*0050*/ 	.short	0x0004
        /*0052*/ 	.short	0x0020
        /*0054*/ 	.byte	0x00, 0xf4, 0x21, 0x00


	//----- nvinfo : EIATTR_KPARAM_INFO
	.align		4
.L_21:
        /*0058*/ 	.byte	0x04, 0x17
        /*005a*/ 	.short	(.L_23 - .L_22)
.L_22:
        /*005c*/ 	.word	0x00000000
        /*0060*/ 	.short	0x0003
        /*0062*/ 	.short	0x0018
        /*0064*/ 	.byte	0x00, 0xf4, 0x21, 0x00


	//----- nvinfo : EIATTR_KPARAM_INFO
	.align		4
.L_23:
        /*0068*/ 	.byte	0x04, 0x17
        /*006a*/ 	.short	(.L_25 - .L_24)
.L_24:
        /*006c*/ 	.word	0x00000000
        /*0070*/ 	.short	0x0002
        /*0072*/ 	.short	0x0010
        /*0074*/ 	.byte	0x00, 0xf4, 0x21, 0x00


	//----- nvinfo : EIATTR_KPARAM_INFO
	.align		4
.L_25:
        /*0078*/ 	.byte	0x04, 0x17
        /*007a*/ 	.short	(.L_27 - .L_26)
.L_26:
        /*007c*/ 	.word	0x00000000
        /*0080*/ 	.short	0x0001
        /*0082*/ 	.short	0x0008
        /*0084*/ 	.byte	0x00, 0xf4, 0x21, 0x00


	//----- nvinfo : EIATTR_KPARAM_INFO
	.align		4
.L_27:
        /*0088*/ 	.byte	0x04, 0x17
        /*008a*/ 	.short	(.L_29 - .L_28)
.L_28:
        /*008c*/ 	.word	0x00000000
        /*0090*/ 	.short	0x0000
        /*0092*/ 	.short	0x0000
        /*0094*/ 	.byte	0x00, 0xf4, 0x21, 0x00


	//----- nvinfo : EIATTR_SPARSE_MMA_MASK
	.align		4
.L_29:
        /*0098*/ 	.byte	0x03, 0x50
        /*009a*/ 	.short	0x0000


	//----- nvinfo : EIATTR_MAXREG_COUNT
	.align		4
        /*009c*/ 	.byte	0x03, 0x1b
        /*009e*/ 	.short	0x00ff


	//----- nvinfo : EIATTR_EXIT_INSTR_OFFSETS
	.align		4
        /*00a0*/ 	.byte	0x04, 0x1c
        /*00a2*/ 	.short	(.L_31 - .L_30)


	//   ....[0]....
.L_30:
        /*00a4*/ 	.word	0x00001380


	//   ....[1]....
        /*00a8*/ 	.word	0x000013d0


	//----- nvinfo : EIATTR_REQNTID
	.align		4
.L_31:
        /*00ac*/ 	.byte	0x04, 0x10
        /*00ae*/ 	.short	(.L_33 - .L_32)
.L_32:
        /*00b0*/ 	.word	0x00000100
        /*00b4*/ 	.word	0x00000001
        /*00b8*/ 	.word	0x00000001


	//----- nvinfo : EIATTR_CBANK_PARAM_SIZE
	.align		4
.L_33:
        /*00bc*/ 	.byte	0x03, 0x19
        /*00be*/ 	.short	0x0040


	//----- nvinfo : EIATTR_PARAM_CBANK
	.align		4
        /*00c0*/ 	.byte	0x04, 0x0a
        /*00c2*/ 	.short	(.L_35 - .L_34)
	.align		4
.L_34:
        /*00c4*/ 	.word	index@(.nv.constant0.triton_poi_fused__native_batch_norm_legit_no_training_add_relu_28)
        /*00c8*/ 	.short	0x0210
        /*00ca*/ 	.short	0x0040


	//----- nvinfo : EIATTR_SW_WAR
	.align		4
.L_35:
        /*00cc*/ 	.byte	0x04, 0x36
        /*00ce*/ 	.short	(.L_37 - .L_36)
.L_36:
        /*00d0*/ 	.word	0x00000008
.L_37:


//--------------------- .nv.callgraph             --------------------------
	.section	.nv.callgraph,"",@"SHT_CUDA_CALLGRAPH"
	.align	4
	.sectionentsize	8
	.align		4
        /*0000*/ 	.word	0x00000000
	.align		4
        /*0004*/ 	.word	0xffffffff
	.align		4
        /*0008*/ 	.word	0x00000000
	.align		4
        /*000c*/ 	.word	0xfffffffe
	.align		4
        /*0010*/ 	.word	0x00000000
	.align		4
        /*0014*/ 	.word	0xfffffffd
	.align		4
        /*0018*/ 	.word	0x00000000
	.align		4
        /*001c*/ 	.word	0xfffffffc


//--------------------- .nv.constant4             --------------------------
	.section	.nv.constant4,"a",@progbits
	.align	8
	.align		8
.nv.constant4:
        /*0000*/ 	.dword	_$_str
	.align		8
        /*0008*/ 	.dword	_$_str_$_2


//--------------------- .text.triton_poi_fused__native_batch_norm_legit_no_training_add_relu_28 --------------------------
	.section	.text.triton_poi_fused__native_batch_norm_legit_no_training_add_relu_28,"ax",@progbits
	.sectionflags	@"SHF_BARRIERS=1"
	.align	128
        .global         triton_poi_fused__native_batch_norm_legit_no_training_add_relu_28
        .type           triton_poi_fused__native_batch_norm_legit_no_training_add_relu_28,@function
        .size           triton_poi_fused__native_batch_norm_legit_no_training_add_relu_28,(.L_x_1 - triton_poi_fused__native_batch_norm_legit_no_training_add_relu_28)
        .other          triton_poi_fused__native_batch_norm_legit_no_training_add_relu_28,@"STO_CUDA_ENTRY STV_DEFAULT"
triton_poi_fused__native_batch_norm_legit_no_training_add_relu_28:
.text.triton_poi_fused__native_batch_norm_legit_no_training_add_relu_28:
[----:B------:R-:W0:Y:S01]  /*0000*/  LDC R1, c[0x0][0x28] ;  /* 0x00000a00ff017b82 */ /* 0x000e220000000800 */
[----:B------:R-:W1:Y:S07]  /*0010*/  S2R R3, SR_CTAID.X ;  /* 0x0000000000037919 */ /* 0x000e6e0000002500 */
[----:B------:R-:W2:Y:S01]  /*0020*/  LDC.64 R24, c[0x0][0x210] ;  /* 0x00008400ff187b82 */ /* 0x000ea20000000a00 */
[----:B------:R-:W-:Y:S02]  /*0030*/  CS2R R4, SRZ ;  /* 0x0000000000047805 */ /* 0x000fe4000001ff00 */
[----:B------:R-:W-:Y:S01]  /*0040*/  CS2R R6, SRZ ;  /* 0x0000000000067805 */ /* 0x000fe2000001ff00 */
[----:B------:R-:W3:Y:S01]  /*0050*/  S2R R2, SR_TID.X ;  /* 0x0000000000027919 */ /* 0x000ee20000002100 */
[----:B------:R-:W-:-:S02]  /*0060*/  CS2R R8, SRZ ;  /* 0x0000000000087805 */ /* 0x000fc4000001ff00 */
[----:B------:R-:W-:Y:S01]  /*0070*/  CS2R R10, SRZ ;  /* 0x00000000000a7805 */ /* 0x000fe2000001ff00 */
[----:B------:R-:W-:Y:S01]  /*0080*/  ULDC.64 UR6, c[0x0][0x208] ;  /* 0x0000820000067ab9 */ /* 0x000fe20000000a00 */
[----:B------:R-:W4:Y:S01]  /*0090*/  S2R R31, SR_CTAID.Y ;  /* 0x00000000001f7919 */ /* 0x000f220000002600 */
[----:B------:R-:W5:Y:S01]  /*00a0*/  LDC.64 R16, c[0x0][0x218] ;  /* 0x00008600ff107b82 */ /* 0x000f620000000a00 */
[----:B------:R-:W-:-:S07]  /*00b0*/  CS2R R12, SRZ ;  /* 0x00000000000c7805 */ /* 0x000fce000001ff00 */
[----:B------:R-:W2:Y:S01]  /*00c0*/  LDC.64 R38, c[0x0][0x220] ;  /* 0x00008800ff267b82 */ /* 0x000ea20000000a00 */
[----:B-1----:R-:W-:Y:S02]  /*00d0*/  IMAD.SHL.U32 R3, R3, 0x80, RZ ;  /* 0x0000008003037824 */ /* 0x002fe400078e00ff */
[----:B---3--:R-:W-:Y:S01]  /*00e0*/  IMAD.SHL.U32 R30, R2, 0x4, RZ ;  /* 0x00000004021e7824 */ /* 0x008fe200078e00ff */
[----:B------:R-:W-:Y:S01]  /*00f0*/  SHF.R.U32.HI R0, RZ, 0x5, R2 ;  /* 0x00000005ff007819 */ /* 0x000fe20000011602 */
[----:B----4-:R-:W-:-:S03]  /*0100*/  IMAD.SHL.U32 R31, R31, 0x20, RZ ;  /* 0x000000201f1f7824 */ /* 0x010fc600078e00ff */
[----:B------:R-:W-:Y:S02]  /*0110*/  LOP3.LUT R33, R3, 0x7c, R30, 0xf8, !PT ;  /* 0x0000007c03217812 */ /* 0x000fe400078ef81e */
[----:B------:R-:W-:Y:S02]  /*0120*/  SGXT.U32 R0, R0, 0x3 ;  /* 0x000000030000781a */ /* 0x000fe40000000000 */
[C---:B------:R-:W-:Y:S01]  /*0130*/  ISETP.GE.AND P0, PT, R33.reuse, 0x80, PT ;  /* 0x000000802100780c */ /* 0x040fe20003f06270 */
[----:B-----5:R-:W-:Y:S01]  /*0140*/  IMAD.WIDE R16, R33, 0x4, R16 ;  /* 0x0000000421107825 */ /* 0x020fe200078e0210 */
[----:B------:R-:W-:Y:S02]  /*0150*/  LOP3.LUT R32, R31, R0, RZ, 0xfc, !PT ;  /* 0x000000001f207212 */ /* 0x000fe400078efcff */
[----:B------:R-:W-:Y:S02]  /*0160*/  LOP3.LUT R14, R31, 0x8, R0, 0xfe, !PT ;  /* 0x000000081f0e7812 */ /* 0x000fe400078efe00 */
[C---:B------:R-:W-:Y:S01]  /*0170*/  ISETP.LT.AND P2, PT, R32.reuse, 0x40, !P0 ;  /* 0x000000402000780c */ /* 0x040fe20004741270 */
[--C-:B------:R-:W-:Y:S01]  /*0180*/  IMAD R32, R32, 0x80, R33.reuse ;  /* 0x0000008020207824 */ /* 0x100fe200078e0221 */
[C---:B------:R-:W-:Y:S01]  /*0190*/  ISETP.LT.AND P1, PT, R14.reuse, 0x40, !P0 ;  /* 0x000000400e00780c */ /* 0x040fe20004721270 */
[----:B------:R-:W-:Y:S01]  /*01a0*/  IMAD R29, R14, 0x80, R33 ;  /* 0x000000800e1d7824 */ /* 0x000fe200078e0221 */
[----:B------:R-:W-:Y:S01]  /*01b0*/  LOP3.LUT R22, R31, 0x10, R0, 0xfe, !PT ;  /* 0x000000101f167812 */ /* 0x000fe200078efe00 */
[----:B--2---:R-:W-:Y:S01]  /*01c0*/  IMAD.WIDE R20, R32, 0x4, R24 ;  /* 0x0000000420147825 */ /* 0x004fe200078e0218 */
[----:B------:R-:W-:-:S02]  /*01d0*/  LOP3.LUT R28, R31, 0x18, R0, 0xfe, !PT ;  /* 0x000000181f1c7812 */ /* 0x000fc400078efe00 */
[----:B------:R-:W-:Y:S02]  /*01e0*/  CS2R R14, SRZ ;  /* 0x00000000000e7805 */ /* 0x000fe4000001ff00 */
[----:B------:R-:W-:Y:S01]  /*01f0*/  P2R R37, PR, RZ, 0x4 ;  /* 0x00000004ff257803 */ /* 0x000fe20000000000 */
[----:B------:R-:W-:Y:S01]  /*0200*/  IMAD.WIDE R18, R29, 0x4, R24 ;  /* 0x000000041d127825 */ /* 0x000fe200078e0218 */
[----:B------:R-:W-:Y:S01]  /*0210*/  P2R R36, PR, RZ, 0x2 ;  /* 0x00000002ff247803 */ /* 0x000fe20000000000 */
[----:B------:R1:W2:Y:S01]  /*0220*/  @P2 LDG.E.EL.128 R4, desc[UR6][R20.64] ;  /* 0x0000000614042981 */ /* 0x0002a2000c2e1d00 */
[----:B------:R-:W-:-:S03]  /*0230*/  ISETP.LT.AND P2, PT, R22, 0x40, !P0 ;  /* 0x000000401600780c */ /* 0x000fc60004741270 */
[----:B------:R3:W4:Y:S01]  /*0240*/  @P1 LDG.E.EL.128 R8, desc[UR6][R18.64] ;  /* 0x0000000612081981 */ /* 0x000722000c2e1d00 */
[----:B------:R-:W-:Y:S01]  /*0250*/  ISETP.LT.AND P1, PT, R28, 0x40, !P0 ;  /* 0x000000401c00780c */ /* 0x000fe20004721270 */
[--C-:B------:R-:W-:Y:S02]  /*0260*/  IMAD R0, R22, 0x80, R33.reuse ;  /* 0x0000008016007824 */ /* 0x100fe400078e0221 */
[----:B------:R-:W-:Y:S01]  /*0270*/  IMAD R28, R28, 0x80, R33 ;  /* 0x000000801c1c7824 */ /* 0x000fe200078e0221 */
[----:B------:R5:W2:Y:S01]  /*0280*/  @!P0 LDG.E.EL.128 R12, desc[UR6][R16.64] ;  /* 0x00000006100c8981 */ /* 0x000aa2000c2e1d00 */
[----:B-1----:R-:W-:Y:S01]  /*0290*/  CS2R R20, SRZ ;  /* 0x0000000000147805 */ /* 0x002fe2000001ff00 */
[--C-:B------:R-:W-:Y:S01]  /*02a0*/  IMAD.WIDE R26, R0, 0x4, R24.reuse ;  /* 0x00000004001a7825 */ /* 0x100fe200078e0218 */
[----:B------:R-:W-:Y:S02]  /*02b0*/  CS2R R22, SRZ ;  /* 0x0000000000167805 */ /* 0x000fe4000001ff00 */
[----:B---3--:R-:W-:Y:S01]  /*02c0*/  CS2R R18, SRZ ;  /* 0x0000000000127805 */ /* 0x008fe2000001ff00 */
[----:B------:R-:W-:Y:S01]  /*02d0*/  IMAD.WIDE R24, R28, 0x4, R24 ;  /* 0x000000041c187825 */ /* 0x000fe200078e0218 */
[----:B-----5:R-:W-:-:S04]  /*02e0*/  CS2R R16, SRZ ;  /* 0x0000000000107805 */ /* 0x020fc8000001ff00 */
[----:B------:R1:W3:Y:S01]  /*02f0*/  @P1 LDG.E.EL.128 R20, desc[UR6][R24.64] ;  /* 0x0000000618141981 */ /* 0x0002e2000c2e1d00 */
[----:B0-----:R-:W-:-:S03]  /*0300*/  IMAD.WIDE R38, R33, 0x4, R38 ;  /* 0x0000000421267825 */ /* 0x001fc600078e0226 */
[----:B------:R0:W5:Y:S01]  /*0310*/  @P2 LDG.E.EL.128 R16, desc[UR6][R26.64] ;  /* 0x000000061a102981 */ /* 0x000162000c2e1d00 */
[----:B-1----:R-:W-:Y:S02]  /*0320*/  CS2R R24, SRZ ;  /* 0x0000000000187805 */ /* 0x002fe4000001ff00 */
[----:B0-----:R-:W-:-:S06]  /*0330*/  CS2R R26, SRZ ;  /* 0x00000000001a7805 */ /* 0x001fcc000001ff00 */
[----:B------:R-:W5:Y:S01]  /*0340*/  @!P0 LDG.E.EL.128 R24, desc[UR6][R38.64] ;  /* 0x0000000626188981 */ /* 0x000f62000c2e1d00 */
[----:B------:R-:W-:Y:S01]  /*0350*/  P2R R35, PR, RZ, 0x4 ;  /* 0x00000004ff237803 */ /* 0x000fe20000000000 */
[C---:B--2---:R-:W-:Y:S01]  /*0360*/  FADD R34, -R12.reuse, R4 ;  /* 0x000000040c227221 */ /* 0x044fe20000000100 */
[----:B----4-:R-:W-:Y:S01]  /*0370*/  FADD R8, -R12, R8 ;  /* 0x000000080c087221 */ /* 0x010fe20000000100 */
[C---:B------:R-:W-:Y:S01]  /*0380*/  FADD R9, -R13.reuse, R9 ;  /* 0x000000090d097221 */ /* 0x040fe20000000100 */
[----:B------:R-:W-:Y:S01]  /*0390*/  FADD R10, -R14, R10 ;  /* 0x0000000a0e0a7221 */ /* 0x000fe20000000100 */
[----:B---3--:R-:W-:Y:S01]  /*03a0*/  FADD R20, -R12, R20 ;  /* 0x000000140c147221 */ /* 0x008fe20000000100 */
[----:B------:R-:W-:Y:S01]  /*03b0*/  FADD R21, -R13, R21 ;  /* 0x000000150d157221 */ /* 0x000fe20000000100 */
[----:B-----5:R-:W-:Y:S01]  /*03c0*/  FADD R40, R24, 9.9999997473787516356e-06 ;  /* 0x3727c5ac18287421 */ /* 0x020fe20000000000 */
[----:B------:R-:W-:Y:S01]  /*03d0*/  FADD R41, R25, 9.9999997473787516356e-06 ;  /* 0x3727c5ac19297421 */ /* 0x000fe20000000000 */
[----:B------:R-:W-:-:S02]  /*03e0*/  FADD R39, R26, 9.9999997473787516356e-06 ;  /* 0x3727c5ac1a277421 */ /* 0x000fc40000000000 */
[----:B------:R0:W1:Y:S08]  /*03f0*/  MUFU.SQRT R4, R40 ;  /* 0x0000002800047308 */ /* 0x0000700000002000 */
[----:B------:R-:W2:Y:S08]  /*0400*/  MUFU.SQRT R38, R41 ;  /* 0x0000002900267308 */ /* 0x000eb00000002000 */
[----:B------:R-:W3:Y:S01]  /*0410*/  MUFU.SQRT R26, R39 ;  /* 0x00000027001a7308 */ /* 0x000ee20000002000 */
[----:B------:R-:W-:Y:S01]  /*0420*/  FADD R16, -R12, R16 ;  /* 0x000000100c107221 */ /* 0x000fe20000000100 */
[----:B0-----:R-:W-:Y:S01]  /*0430*/  FADD R40, R27, 9.9999997473787516356e-06 ;  /* 0x3727c5ac1b287421 */ /* 0x001fe20000000000 */
[----:B-1----:R-:W-:Y:S01]  /*0440*/  FSETP.GT.AND P3, PT, R4, 8.50705917302346158658e+37, PT ;  /* 0x7e8000000400780b */ /* 0x002fe20003f64000 */
[C---:B------:R-:W-:Y:S01]  /*0450*/  FADD R12, -R13.reuse, R5 ;  /* 0x000000050d0c7221 */ /* 0x040fe20000000100 */
[----:B------:R-:W-:Y:S01]  /*0460*/  FADD R17, -R13, R17 ;  /* 0x000000110d117221 */ /* 0x000fe20000000100 */
[C---:B------:R-:W-:Y:S01]  /*0470*/  FADD R13, -R14.reuse, R6 ;  /* 0x000000060e0d7221 */ /* 0x040fe20000000100 */
[----:B------:R-:W-:Y:S01]  /*0480*/  FADD R18, -R14, R18 ;  /* 0x000000120e127221 */ /* 0x000fe20000000100 */
[----:B--2---:R-:W-:Y:S01]  /*0490*/  FSETP.GT.AND P4, PT, R38, 8.50705917302346158658e+37, PT ;  /* 0x7e8000002600780b */ /* 0x004fe20003f84000 */
[----:B------:R-:W-:-:S02]  /*04a0*/  FADD R14, -R14, R22 ;  /* 0x000000160e0e7221 */ /* 0x000fc40000000100 */
[----:B------:R-:W0:Y:S01]  /*04b0*/  MUFU.SQRT R22, R40 ;  /* 0x0000002800167308 */ /* 0x000e220000002000 */
[----:B---3--:R-:W-:Y:S01]  /*04c0*/  FSETP.GT.AND P5, PT, R26, 8.50705917302346158658e+37, PT ;  /* 0x7e8000001a00780b */ /* 0x008fe20003fa4000 */
[----:B------:R-:W-:Y:S01]  /*04d0*/  IMAD.MOV.U32 R24, RZ, RZ, 0x3e800000 ;  /* 0x3e800000ff187424 */ /* 0x000fe200078e00ff */
[C---:B------:R-:W-:Y:S02]  /*04e0*/  FSETP.GEU.AND P2, PT, R4.reuse, 1.175494350822287508e-38, PT ;  /* 0x008000000400780b */ /* 0x040fe40003f4e000 */
[----:B------:R-:W-:Y:S02]  /*04f0*/  @P3 FMUL R4, R4, 0.25 ;  /* 0x3e80000004043820 */ /* 0x000fe40000400000 */
[----:B------:R-:W-:Y:S02]  /*0500*/  FSEL R25, R24, 1, P3 ;  /* 0x3f80000018197808 */ /* 0x000fe40001800000 */
[C---:B------:R-:W-:Y:S01]  /*0510*/  FSETP.GEU.AND P3, PT, R38.reuse, 1.175494350822287508e-38, PT ;  /* 0x008000002600780b */ /* 0x040fe20003f6e000 */
[----:B------:R-:W-:Y:S01]  /*0520*/  @P4 FMUL R38, R38, 0.25 ;  /* 0x3e80000026264820 */ /* 0x000fe20000400000 */
[----:B------:R-:W-:-:S02]  /*0530*/  FSEL R5, R24, 1, P4 ;  /* 0x3f80000018057808 */ /* 0x000fc40002000000 */
[C---:B------:R-:W-:Y:S01]  /*0540*/  FSETP.GEU.AND P4, PT, R26.reuse, 1.175494350822287508e-38, PT ;  /* 0x008000001a00780b */ /* 0x040fe20003f8e000 */
[----:B------:R-:W-:Y:S01]  /*0550*/  @P5 FMUL R26, R26, 0.25 ;  /* 0x3e8000001a1a5820 */ /* 0x000fe20000400000 */
[----:B------:R-:W-:Y:S02]  /*0560*/  FSEL R6, R24, 1, P5 ;  /* 0x3f80000018067808 */ /* 0x000fe40002800000 */
[C---:B0-----:R-:W-:Y:S02]  /*0570*/  FSETP.GT.AND P5, PT, R22.reuse, 8.50705917302346158658e+37, PT ;  /* 0x7e8000001600780b */ /* 0x041fe40003fa4000 */
[----:B------:R-:W-:Y:S01]  /*0580*/  FSETP.GEU.AND P6, PT, R22, 1.175494350822287508e-38, PT ;  /* 0x008000001600780b */ /* 0x000fe20003fce000 */
[----:B------:R-:W-:Y:S01]  /*0590*/  @!P2 FMUL R4, R4, 16777216 ;  /* 0x4b8000000404a820 */ /* 0x000fe20000400000 */
[----:B------:R-:W-:-:S09]  /*05a0*/  FSEL R24, R24, 1, P5 ;  /* 0x3f80000018187808 */ /* 0x000fd20002800000 */
[----:B------:R-:W-:Y:S01]  /*05b0*/  @P5 FMUL R22, R22, 0.25 ;  /* 0x3e80000016165820 */ /* 0x000fe20000400000 */
[----:B------:R-:W-:Y:S02]  /*05c0*/  ISETP.NE.AND P5, PT, R35, RZ, PT ;  /* 0x000000ff2300720c */ /* 0x000fe40003fa5270 */
[----:B------:R0:W1:Y:S01]  /*05d0*/  MUFU.RCP R35, R4 ;  /* 0x0000000400237308 */ /* 0x0000620000001000 */
[----:B------:R-:W-:Y:S01]  /*05e0*/  @!P6 FMUL R22, R22, 16777216 ;  /* 0x4b8000001616e820 */ /* 0x000fe20000400000 */
[----:B------:R-:W-:Y:S01]  /*05f0*/  @!P2 FMUL R25, R25, 16777216 ;  /* 0x4b8000001919a820 */ /* 0x000fe20000400000 */
[----:B------:R-:W-:Y:S01]  /*0600*/  @!P3 FMUL R38, R38, 16777216 ;  /* 0x4b8000002626b820 */ /* 0x000fe20000400000 */
[----:B------:R-:W-:Y:S01]  /*0610*/  @!P3 FMUL R5, R5, 16777216 ;  /* 0x4b8000000505b820 */ /* 0x000fe20000400000 */
[----:B------:R-:W-:Y:S02]  /*0620*/  ISETP.NE.AND P2, PT, R36, RZ, PT ;  /* 0x000000ff2400720c */ /* 0x000fe40003f45270 */
[----:B------:R-:W-:Y:S01]  /*0630*/  ISETP.NE.AND P3, PT, R37, RZ, PT ;  /* 0x000000ff2500720c */ /* 0x000fe20003f65270 */
[----:B------:R-:W2:Y:S01]  /*0640*/  MUFU.RCP R22, R22 ;  /* 0x0000001600167308 */ /* 0x000ea20000001000 */
[----:B------:R-:W3:Y:S01]  /*0650*/  LDC.64 R36, c[0x0][0x228] ;  /* 0x00008a00ff247b82 */ /* 0x000ee20000000a00 */
[----:B------:R-:W-:Y:S01]  /*0660*/  @!P4 FMUL R26, R26, 16777216 ;  /* 0x4b8000001a1ac820 */ /* 0x000fe20000400000 */
[----:B0-----:R-:W-:Y:S01]  /*0670*/  FADD R4, -R15, R11 ;  /* 0x0000000b0f047221 */ /* 0x001fe20000000100 */
[----:B-1----:R-:W-:-:S04]  /*0680*/  FMUL R11, R35, R25 ;  /* 0x00000019230b7220 */ /* 0x002fc80000400000 */
[----:B------:R2:W0:Y:S01]  /*0690*/  MUFU.RCP R27, R38 ;  /* 0x00000026001b7308 */ /* 0x0004220000001000 */
[----:B------:R-:W-:-:S07]  /*06a0*/  @!P6 FMUL R24, R24, 16777216 ;  /* 0x4b8000001818e820 */ /* 0x000fce0000400000 */
[----:B------:R-:W1:Y:S01]  /*06b0*/  MUFU.RCP R25, R26 ;  /* 0x0000001a00197308 */ /* 0x000e620000001000 */
[C---:B------:R-:W-:Y:S01]  /*06c0*/  FADD R23, -R15.reuse, R23 ;  /* 0x000000170f177221 */ /* 0x040fe20000000100 */
[----:B--2---:R-:W-:Y:S01]  /*06d0*/  FMUL R38, R22, R24 ;  /* 0x0000001816267220 */ /* 0x004fe20000400000 */
[C---:B------:R-:W-:Y:S01]  /*06e0*/  FADD R19, -R15.reuse, R19 ;  /* 0x000000130f137221 */ /* 0x040fe20000000100 */
[----:B------:R-:W-:Y:S01]  /*06f0*/  FADD R7, -R15, R7 ;  /* 0x000000070f077221 */ /* 0x000fe20000000100 */
[----:B------:R-:W-:Y:S01]  /*0700*/  @!P4 FMUL R6, R6, 16777216 ;  /* 0x4b8000000606c820 */ /* 0x000fe20000400000 */
[C---:B------:R-:W-:Y:S01]  /*0710*/  FMUL R24, R38.reuse, R23 ;  /* 0x0000001726187220 */ /* 0x040fe20000400000 */
[C---:B------:R-:W-:Y:S01]  /*0720*/  FMUL R23, R38.reuse, R19 ;  /* 0x0000001326177220 */ /* 0x040fe20000400000 */
[----:B0-----:R-:W-:Y:S01]  /*0730*/  FMUL R27, R27, R5 ;  /* 0x000000051b1b7220 */ /* 0x001fe20000400000 */
[C---:B------:R-:W-:Y:S01]  /*0740*/  FMUL R19, R38.reuse, R4 ;  /* 0x0000000426137220 */ /* 0x040fe20000400000 */
[----:B------:R-:W-:Y:S01]  /*0750*/  FMUL R22, R38, R7 ;  /* 0x0000000726167220 */ /* 0x000fe20000400000 */
[----:B------:R-:W-:Y:S01]  /*0760*/  CS2R R4, SRZ ;  /* 0x0000000000047805 */ /* 0x000fe2000001ff00 */
[----:B---3--:R-:W-:-:S04]  /*0770*/  IMAD.WIDE R36, R33, 0x4, R36 ;  /* 0x0000000421247825 */ /* 0x008fc800078e0224 */
[----:B-1----:R-:W-:Y:S01]  /*0780*/  FMUL R25, R25, R6 ;  /* 0x0000000619197220 */ /* 0x002fe20000400000 */
[----:B------:R-:W-:Y:S01]  /*0790*/  CS2R R6, SRZ ;  /* 0x0000000000067805 */ /* 0x000fe2000001ff00 */
[----:B------:R-:W-:Y:S01]  /*07a0*/  FMUL R26, R27, R9 ;  /* 0x000000091b1a7220 */ /* 0x000fe20000400000 */
[----:B------:R-:W-:Y:S01]  /*07b0*/  FMUL R34, R11, R34 ;  /* 0x000000220b227220 */ /* 0x000fe20000400000 */
[----:B------:R-:W0:Y:S03]  /*07c0*/  LDC.64 R38, c[0x0][0x238] ;  /* 0x00008e00ff267b82 */ /* 0x000e260000000a00 */
[----:B------:R1:W2:Y:S05]  /*07d0*/  @!P0 LDG.E.EL.128 R4, desc[UR6][R36.64] ;  /* 0x0000000624048981 */ /* 0x0002aa000c2e1d00 */
[----:B-1----:R-:W1:Y:S01]  /*07e0*/  LDC.64 R36, c[0x0][0x230] ;  /* 0x00008c00ff247b82 */ /* 0x002e620000000a00 */
[C---:B------:R-:W-:Y:S01]  /*07f0*/  FMUL R14, R25.reuse, R14 ;  /* 0x0000000e190e7220 */ /* 0x040fe20000400000 */
[C---:B------:R-:W-:Y:S01]  /*0800*/  FMUL R15, R25.reuse, R18 ;  /* 0x00000012190f7220 */ /* 0x040fe20000400000 */
[C---:B------:R-:W-:Y:S01]  /*0810*/  FMUL R35, R25.reuse, R10 ;  /* 0x0000000a19237220 */ /* 0x040fe20000400000 */
[----:B------:R-:W-:Y:S01]  /*0820*/  FMUL R13, R25, R13 ;  /* 0x0000000d190d7220 */ /* 0x000fe20000400000 */
[----:B------:R-:W-:Y:S01]  /*0830*/  FMUL R25, R27, R17 ;  /* 0x000000111b197220 */ /* 0x000fe20000400000 */
[C---:B------:R-:W-:Y:S01]  /*0840*/  FMUL R17, R11.reuse, R16 ;  /* 0x000000100b117220 */ /* 0x040fe20000400000 */
[C---:B------:R-:W-:Y:S01]  /*0850*/  FMUL R18, R11.reuse, R20 ;  /* 0x000000140b127220 */ /* 0x040fe20000400000 */
[----:B------:R-:W-:Y:S01]  /*0860*/  FMUL R16, R11, R8 ;  /* 0x000000080b107220 */ /* 0x000fe20000400000 */
[----:B------:R-:W-:-:S02]  /*0870*/  CS2R R8, SRZ ;  /* 0x0000000000087805 */ /* 0x000fc4000001ff00 */
[----:B------:R-:W-:Y:S01]  /*0880*/  CS2R R10, SRZ ;  /* 0x00000000000a7805 */ /* 0x000fe2000001ff00 */
[----:B-1----:R-:W-:-:S05]  /*0890*/  IMAD.WIDE R36, R33, 0x4, R36 ;  /* 0x0000000421247825 */ /* 0x002fca00078e0224 */
[----:B------:R-:W2:Y:S01]  /*08a0*/  @!P0 LDG.E.EL.128 R8, desc[UR6][R36.64] ;  /* 0x0000000624088981 */ /* 0x000ea2000c2e1d00 */
[C---:B------:R-:W-:Y:S01]  /*08b0*/  FMUL R21, R27.reuse, R21 ;  /* 0x000000151b157220 */ /* 0x040fe20000400000 */
[----:B------:R-:W-:Y:S01]  /*08c0*/  FMUL R12, R27, R12 ;  /* 0x0000000c1b0c7220 */ /* 0x000fe20000400000 */
[----:B--2---:R-:W-:Y:S02]  /*08d0*/  FFMA R36, R34, R4, R8 ;  /* 0x0000000422247223 */ /* 0x004fe40000000008 */
[-CC-:B------:R-:W-:Y:S01]  /*08e0*/  FFMA R27, R21, R5.reuse, R9.reuse ;  /* 0x00000005151b7223 */ /* 0x180fe20000000009 */
[-CC-:B------:R-:W-:Y:S01]  /*08f0*/  FFMA R34, R35, R6.reuse, R10.reuse ;  /* 0x0000000623227223 */ /* 0x180fe2000000000a */
[-CC-:B------:R-:W-:Y:S01]  /*0900*/  FFMA R20, R12, R5.reuse, R9.reuse ;  /* 0x000000050c147223 */ /* 0x180fe20000000009 */
[-CC-:B------:R-:W-:Y:S01]  /*0910*/  FFMA R21, R13, R6.reuse, R10.reuse ;  /* 0x000000060d157223 */ /* 0x180fe2000000000a */
[-CC-:B------:R-:W-:Y:S01]  /*0920*/  FFMA R33, R15, R6.reuse, R10.reuse ;  /* 0x000000060f217223 */ /* 0x180fe2000000000a */
[----:B------:R-:W-:Y:S01]  /*0930*/  FFMA R35, R14, R6, R10 ;  /* 0x000000060e237223 */ /* 0x000fe2000000000a */
[-CC-:B------:R-:W-:Y:S01]  /*0940*/  FFMA R16, R16, R4.reuse, R8.reuse ;  /* 0x0000000410107223 */ /* 0x180fe20000000008 */
[-CC-:B------:R-:W-:Y:S01]  /*0950*/  FFMA R17, R17, R4.reuse, R8.reuse ;  /* 0x0000000411117223 */ /* 0x180fe20000000008 */
[----:B------:R-:W-:Y:S01]  /*0960*/  FFMA R18, R18, R4, R8 ;  /* 0x0000000412127223 */ /* 0x000fe20000000008 */
[-CC-:B------:R-:W-:Y:S01]  /*0970*/  FFMA R26, R26, R5.reuse, R9.reuse ;  /* 0x000000051a1a7223 */ /* 0x180fe20000000009 */
[----:B------:R-:W-:Y:S01]  /*0980*/  FFMA R25, R25, R5, R9 ;  /* 0x0000000519197223 */ /* 0x000fe20000000009 */
[----:B------:R-:W-:-:S02]  /*0990*/  CS2R R12, SRZ ;  /* 0x00000000000c7805 */ /* 0x000fc4000001ff00 */
[----:B------:R-:W-:Y:S01]  /*09a0*/  CS2R R14, SRZ ;  /* 0x00000000000e7805 */ /* 0x000fe2000001ff00 */
[----:B0-----:R-:W-:-:S05]  /*09b0*/  IMAD.WIDE R4, R32, 0x4, R38 ;  /* 0x0000000420047825 */ /* 0x001fca00078e0226 */
[----:B------:R0:W2:Y:S01]  /*09c0*/  @P3 LDG.E.EL.128 R12, desc[UR6][R4.64] ;  /* 0x00000006040c3981 */ /* 0x0000a2000c2e1d00 */
[-CC-:B------:R-:W-:Y:S01]  /*09d0*/  FFMA R32, R22, R7.reuse, R11.reuse ;  /* 0x0000000716207223 */ /* 0x180fe2000000000b */
[-CC-:B------:R-:W-:Y:S01]  /*09e0*/  FFMA R19, R19, R7.reuse, R11.reuse ;  /* 0x0000000713137223 */ /* 0x180fe2000000000b */
[-CC-:B------:R-:W-:Y:S01]  /*09f0*/  FFMA R37, R23, R7.reuse, R11.reuse ;  /* 0x0000000717257223 */ /* 0x180fe2000000000b */
[----:B------:R-:W-:Y:S01]  /*0a00*/  FFMA R24, R24, R7, R11 ;  /* 0x0000000718187223 */ /* 0x000fe2000000000b */
[----:B------:R-:W-:Y:S01]  /*0a10*/  CS2R R6, SRZ ;  /* 0x0000000000067805 */ /* 0x000fe2000001ff00 */
[----:B------:R-:W-:Y:S01]  /*0a20*/  IMAD.WIDE R8, R29, 0x4, R38 ;  /* 0x000000041d087825 */ /* 0x000fe200078e0226 */
[----:B0-----:R-:W-:-:S06]  /*0a30*/  CS2R R4, SRZ ;  /* 0x0000000000047805 */ /* 0x001fcc000001ff00 */
[----:B------:R0:W3:Y:S01]  /*0a40*/  @P2 LDG.E.EL.128 R4, desc[UR6][R8.64] ;  /* 0x0000000608042981 */ /* 0x0000e2000c2e1d00 */
[----:B------:R-:W-:-:S04]  /*0a50*/  FSETP.GEU.AND P0, PT, R36, RZ, PT ;  /* 0x000000ff2400720b */ /* 0x000fc80003f0e000 */
[----:B------:R-:W-:Y:S02]  /*0a60*/  FSEL R11, R36, RZ, P0 ;  /* 0x000000ff240b7208 */ /* 0x000fe40000000000 */
[----:B------:R-:W-:Y:S02]  /*0a70*/  FSETP.GEU.AND P2, PT, R20, RZ, PT ;  /* 0x000000ff1400720b */ /* 0x000fe40003f4e000 */
[C---:B------:R-:W-:Y:S02]  /*0a80*/  FSETP.GEU.AND P0, PT, R21.reuse, RZ, PT ;  /* 0x000000ff1500720b */ /* 0x040fe40003f0e000 */
[----:B0-----:R-:W-:Y:S01]  /*0a90*/  CS2R R8, SRZ ;  /* 0x0000000000087805 */ /* 0x001fe2000001ff00 */
[--C-:B------:R-:W-:Y:S01]  /*0aa0*/  IMAD.WIDE R22, R0, 0x4, R38.reuse ;  /* 0x0000000400167825 */ /* 0x100fe200078e0226 */
[----:B------:R-:W-:Y:S02]  /*0ab0*/  FSEL R20, R20, RZ, P2 ;  /* 0x000000ff14147208 */ /* 0x000fe40001000000 */
[----:B------:R-:W-:Y:S01]  /*0ac0*/  FSEL R21, R21, RZ, P0 ;  /* 0x000000ff15157208 */ /* 0x000fe20000000000 */
[----:B------:R-:W-:Y:S01]  /*0ad0*/  IMAD.WIDE R28, R28, 0x4, R38 ;  /* 0x000000041c1c7825 */ /* 0x000fe200078e0226 */
[----:B------:R-:W0:Y:S01]  /*0ae0*/  S2R R0, SR_TID.X ;  /* 0x0000000000007919 */ /* 0x000e220000002100 */
[----:B------:R-:W1:Y:S01]  /*0af0*/  S2UR UR5, SR_CgaCtaId ;  /* 0x00000000000579c3 */ /* 0x000e620000008800 */
[----:B------:R-:W-:Y:S01]  /*0b00*/  FSETP.GEU.AND P0, PT, R16, RZ, PT ;  /* 0x000000ff1000720b */ /* 0x000fe20003f0e000 */
[----:B--2---:R-:W-:Y:S01]  /*0b10*/  FADD R12, R11, R12 ;  /* 0x0000000c0b0c7221 */ /* 0x004fe20000000000 */
[----:B------:R-:W-:Y:S01]  /*0b20*/  CS2R R10, SRZ ;  /* 0x00000000000a7805 */ /* 0x000fe2000001ff00 */
[----:B------:R-:W-:Y:S01]  /*0b30*/  FADD R13, R20, R13 ;  /* 0x0000000d140d7221 */ /* 0x000fe20000000000 */
[----:B------:R-:W-:Y:S01]  /*0b40*/  FADD R14, R21, R14 ;  /* 0x0000000e150e7221 */ /* 0x000fe20000000000 */
[----:B------:R-:W-:-:S03]  /*0b50*/  CS2R R20, SRZ ;  /* 0x0000000000147805 */ /* 0x000fc6000001ff00 */
[----:B------:R2:W4:Y:S02]  /*0b60*/  @P5 LDG.E.EL.128 R8, desc[UR6][R22.64] ;  /* 0x0000000616085981 */ /* 0x000524000c2e1d00 */
[----:B--2---:R-:W-:-:S06]  /*0b70*/  CS2R R22, SRZ ;  /* 0x0000000000167805 */ /* 0x004fcc000001ff00 */
[----:B------:R2:W5:Y:S01]  /*0b80*/  @P1 LDG.E.EL.128 R20, desc[UR6][R28.64] ;  /* 0x000000061c141981 */ /* 0x000562000c2e1d00 */
[----:B------:R-:W-:Y:S02]  /*0b90*/  LOP3.LUT R30, R31, 0x1c, R30, 0xf8, !PT ;  /* 0x0000001c1f1e7812 */ /* 0x000fe400078ef81e */
[----:B------:R-:W-:Y:S01]  /*0ba0*/  FSEL R31, R16, RZ, P0 ;  /* 0x000000ff101f7208 */ /* 0x000fe20000000000 */
[----:B0-----:R-:W-:Y:S01]  /*0bb0*/  IMAD.SHL.U32 R16, R0, 0x80, RZ ;  /* 0x0000008000107824 */ /* 0x001fe200078e00ff */
[C---:B------:R-:W-:Y:S01]  /*0bc0*/  FSETP.GEU.AND P0, PT, R26.reuse, RZ, PT ;  /* 0x000000ff1a00720b */ /* 0x040fe20003f0e000 */
[----:B------:R-:W-:Y:S02]  /*0bd0*/  UMOV UR4, 0x400 ;  /* 0x0000040000047882 */ /* 0x000fe40000000000 */
[----:B---3--:R-:W-:Y:S01]  /*0be0*/  FADD R4, R31, R4 ;  /* 0x000000041f047221 */ /* 0x008fe20000000000 */
[----:B------:R-:W-:Y:S02]  /*0bf0*/  FSEL R26, R26, RZ, P0 ;  /* 0x000000ff1a1a7208 */ /* 0x000fe40000000000 */
[----:B------:R-:W-:Y:S01]  /*0c00*/  SHF.R.U32.HI R31, RZ, 0x5, R0 ;  /* 0x00000005ff1f7819 */ /* 0x000fe20000011600 */
[----:B-1----:R-:W-:Y:S01]  /*0c10*/  UPRMT UR4, UR5, 0x654, UR4 ;  /* 0x0000065405047896 */ /* 0x002fe20008000004 */
[----:B------:R-:W-:Y:S01]  /*0c20*/  LOP3.LUT R16, R16, 0xf80, RZ, 0xc0, !PT ;  /* 0x00000f8010107812 */ /* 0x000fe200078ec0ff */
[----:B--2---:R-:W-:Y:S01]  /*0c30*/  FADD R29, R26, R5 ;  /* 0x000000051a1d7221 */ /* 0x004fe20000000000 */
[----:B------:R-:W-:-:S02]  /*0c40*/  SGXT.U32 R31, R31, 0x3 ;  /* 0x000000031f1f781a */ /* 0x000fc40000000000 */
[C---:B------:R-:W-:Y:S02]  /*0c50*/  LOP3.LUT R26, R16.reuse, 0x20, RZ, 0xfc, !PT ;  /* 0x00000020101a7812 */ /* 0x040fe400078efcff */
[C---:B------:R-:W-:Y:S02]  /*0c60*/  LOP3.LUT R28, R16.reuse, R31, RZ, 0xfc, !PT ;  /* 0x0000001f101c7212 */ /* 0x040fe400078efcff */
[----:B------:R-:W-:Y:S02]  /*0c70*/  LEA.HI R5, R16, UR4, RZ, 0x1f ;  /* 0x0000000410057c11 */ /* 0x000fe4000f8ff8ff */
[----:B------:R-:W-:Y:S02]  /*0c80*/  LEA.HI R31, R26, UR4, RZ, 0x1f ;  /* 0x000000041a1f7c11 */ /* 0x000fe4000f8ff8ff */
[----:B------:R-:W-:Y:S01]  /*0c90*/  FSETP.GEU.AND P0, PT, R32, RZ, PT ;  /* 0x000000ff2000720b */ /* 0x000fe20003f0e000 */
[C---:B------:R-:W-:Y:S02]  /*0ca0*/  IMAD R5, R28.reuse, 0x4, R5 ;  /* 0x000000041c057824 */ /* 0x040fe400078e0205 */
[----:B------:R-:W-:Y:S01]  /*0cb0*/  IMAD R26, R28, 0x4, R31 ;  /* 0x000000041c1a7824 */ /* 0x000fe200078e021f */
[----:B------:R-:W-:-:S02]  /*0cc0*/  FSEL R32, R32, RZ, P0 ;  /* 0x000000ff20207208 */ /* 0x000fc40000000000 */
[----:B------:R-:W-:Y:S01]  /*0cd0*/  FSETP.GEU.AND P1, PT, R34, RZ, PT ;  /* 0x000000ff2200720b */ /* 0x000fe20003f2e000 */
[----:B------:R0:W-:Y:S01]  /*0ce0*/  STS [R5], R12 ;  /* 0x0000000c05007388 */ /* 0x0001e20000000800 */
[----:B------:R-:W-:Y:S02]  /*0cf0*/  FSETP.GEU.AND P0, PT, R19, RZ, PT ;  /* 0x000000ff1300720b */ /* 0x000fe40003f0e000 */
[C---:B------:R-:W-:Y:S01]  /*0d00*/  LOP3.LUT R31, R16.reuse, 0x40, RZ, 0xfc, !PT ;  /* 0x00000040101f7812 */ /* 0x040fe200078efcff */
[----:B------:R1:W-:Y:S01]  /*0d10*/  STS [R26+0x80], R13 ;  /* 0x0000800d1a007388 */ /* 0x0003e20000000800 */
[----:B------:R-:W-:Y:S02]  /*0d20*/  LOP3.LUT R16, R16, 0x60, RZ, 0xfc, !PT ;  /* 0x0000006010107812 */ /* 0x000fe400078efcff */
[----:B------:R-:W-:Y:S02]  /*0d30*/  LEA.HI R31, R31, UR4, RZ, 0x1f ;  /* 0x000000041f1f7c11 */ /* 0x000fe4000f8ff8ff */
[----:B0-----:R-:W-:-:S02]  /*0d40*/  FSEL R12, R19, RZ, P0 ;  /* 0x000000ff130c7208 */ /* 0x001fc40000000000 */
[----:B-1----:R-:W-:Y:S02]  /*0d50*/  FSEL R13, R34, RZ, P1 ;  /* 0x000000ff220d7208 */ /* 0x002fe40000800000 */
[----:B------:R-:W-:Y:S02]  /*0d60*/  LEA.HI R39, R16, UR4, RZ, 0x1f ;  /* 0x0000000410277c11 */ /* 0x000fe4000f8ff8ff */
[----:B------:R-:W-:Y:S01]  /*0d70*/  FSETP.GEU.AND P0, PT, R37, RZ, PT ;  /* 0x000000ff2500720b */ /* 0x000fe20003f0e000 */
[----:B------:R-:W-:Y:S01]  /*0d80*/  FADD R16, R13, R6 ;  /* 0x000000060d107221 */ /* 0x000fe20000000000 */
[----:B------:R-:W-:Y:S01]  /*0d90*/  FADD R13, R12, R7 ;  /* 0x000000070c0d7221 */ /* 0x000fe20000000000 */
[----:B------:R-:W-:Y:S01]  /*0da0*/  FSETP.GEU.AND P3, PT, R17, RZ, PT ;  /* 0x000000ff1100720b */ /* 0x000fe20003f6e000 */
[C---:B------:R-:W-:Y:S01]  /*0db0*/  IMAD R31, R28.reuse, 0x4, R31 ;  /* 0x000000041c1f7824 */ /* 0x040fe200078e021f */
[----:B------:R-:W-:Y:S01]  /*0dc0*/  FSETP.GEU.AND P2, PT, R25, RZ, PT ;  /* 0x000000ff1900720b */ /* 0x000fe20003f4e000 */
[----:B------:R-:W-:Y:S01]  /*0dd0*/  IMAD R28, R28, 0x4, R39 ;  /* 0x000000041c1c7824 */ /* 0x000fe200078e0227 */
[----:B------:R-:W-:Y:S01]  /*0de0*/  FSETP.GEU.AND P1, PT, R33, RZ, PT ;  /* 0x000000ff2100720b */ /* 0x000fe20003f2e000 */
[----:B------:R-:W-:Y:S01]  /*0df0*/  FADD R15, R32, R15 ;  /* 0x0000000f200f7221 */ /* 0x000fe20000000000 */
[----:B------:R-:W-:-:S02]  /*0e00*/  FSEL R12, R37, RZ, P0 ;  /* 0x000000ff250c7208 */ /* 0x000fc40000000000 */
[----:B------:R-:W-:Y:S02]  /*0e10*/  FSETP.GEU.AND P0, PT, R18, RZ, PT ;  /* 0x000000ff1200720b */ /* 0x000fe40003f0e000 */
[----:B------:R-:W-:Y:S02]  /*0e20*/  FSEL R17, R17, RZ, P3 ;  /* 0x000000ff11117208 */ /* 0x000fe40001800000 */
[----:B------:R-:W-:Y:S01]  /*0e30*/  FSEL R6, R25, RZ, P2 ;  /* 0x000000ff19067208 */ /* 0x000fe20001000000 */
[----:B------:R-:W-:Y:S01]  /*0e40*/  STS [R31+0x100], R14 ;  /* 0x0001000e1f007388 */ /* 0x000fe20000000800 */
[----:B------:R-:W-:Y:S02]  /*0e50*/  FSEL R33, R33, RZ, P1 ;  /* 0x000000ff21217208 */ /* 0x000fe40000800000 */
[----:B------:R-:W-:Y:S01]  /*0e60*/  FSETP.GEU.AND P2, PT, R27, RZ, PT ;  /* 0x000000ff1b00720b */ /* 0x000fe20003f4e000 */
[----:B------:R-:W-:Y:S01]  /*0e70*/  STS [R28+0x180], R15 ;  /* 0x0001800f1c007388 */ /* 0x000fe20000000800 */
[----:B------:R-:W-:-:S02]  /*0e80*/  FSETP.GEU.AND P1, PT, R35, RZ, PT ;  /* 0x000000ff2300720b */ /* 0x000fc40003f2e000 */
[----:B------:R-:W-:Y:S01]  /*0e90*/  FSEL R7, R18, RZ, P0 ;  /* 0x000000ff12077208 */ /* 0x000fe20000000000 */
[----:B------:R0:W-:Y:S01]  /*0ea0*/  STS [R5+0x20], R4 ;  /* 0x0000200405007388 */ /* 0x0001e20000000800 */
[C---:B------:R-:W-:Y:S01]  /*0eb0*/  FSETP.GEU.AND P0, PT, R24.reuse, RZ, PT ;  /* 0x000000ff1800720b */ /* 0x040fe20003f0e000 */
[----:B------:R-:W1:Y:S01]  /*0ec0*/  LDC.64 R18, c[0x0][0x240] ;  /* 0x00009000ff127b82 */ /* 0x000e620000000a00 */
[----:B------:R-:W-:Y:S01]  /*0ed0*/  FSEL R35, R35, RZ, P1 ;  /* 0x000000ff23237208 */ /* 0x000fe20000800000 */
[----:B------:R-:W-:Y:S01]  /*0ee0*/  STS [R26+0xa0], R29 ;  /* 0x0000a01d1a007388 */ /* 0x000fe20000000800 */
[----:B------:R-:W-:Y:S02]  /*0ef0*/  FSEL R24, R24, RZ, P0 ;  /* 0x000000ff18187208 */ /* 0x000fe40000000000 */
[----:B0-----:R-:W-:Y:S01]  /*0f00*/  FSEL R4, R27, RZ, P2 ;  /* 0x000000ff1b047208 */ /* 0x001fe20001000000 */
[----:B------:R0:W-:Y:S04]  /*0f10*/  STS [R31+0x120], R16 ;  /* 0x000120101f007388 */ /* 0x0001e80000000800 */
[----:B------:R-:W-:Y:S01]  /*0f20*/  STS [R28+0x1a0], R13 ;  /* 0x0001a00d1c007388 */ /* 0x000fe20000000800 */
[----:B0-----:R-:W-:-:S05]  /*0f30*/  IMAD.SHL.U32 R16, R0, 0x4, RZ ;  /* 0x0000000400107824 */ /* 0x001fca00078e00ff */
[----:B------:R-:W-:Y:S02]  /*0f40*/  LOP3.LUT R16, R16, 0x3fc, RZ, 0xc0, !PT ;  /* 0x000003fc10107812 */ /* 0x000fe400078ec0ff */
[----:B------:R-:W-:-:S04]  /*0f50*/  SHF.L.U32 R0, R0, 0x1, RZ ;  /* 0x0000000100007819 */ /* 0x000fc800000006ff */
[----:B------:R-:W-:Y:S02]  /*0f60*/  LOP3.LUT R0, R0, 0x1f0, RZ, 0xc0, !PT ;  /* 0x000001f000007812 */ /* 0x000fe400078ec0ff */
[----:B------:R-:W-:Y:S01]  /*0f70*/  ISETP.GE.AND P0, PT, R30, 0x40, PT ;  /* 0x000000401e00780c */ /* 0x000fe20003f06270 */
[----:B----4-:R-:W-:Y:S01]  /*0f80*/  FADD R8, R17, R8 ;  /* 0x0000000811087221 */ /* 0x010fe20000000000 */
[----:B------:R-:W-:Y:S01]  /*0f90*/  FADD R9, R6, R9 ;  /* 0x0000000906097221 */ /* 0x000fe20000000000 */
[----:B------:R-:W-:Y:S01]  /*0fa0*/  FADD R10, R33, R10 ;  /* 0x0000000a210a7221 */ /* 0x000fe20000000000 */
[----:B------:R-:W-:Y:S02]  /*0fb0*/  FADD R11, R12, R11 ;  /* 0x0000000b0c0b7221 */ /* 0x000fe40000000000 */
[----:B------:R-:W-:Y:S04]  /*0fc0*/  STS [R5+0x40], R8 ;  /* 0x0000400805007388 */ /* 0x000fe80000000800 */
[----:B------:R0:W-:Y:S04]  /*0fd0*/  STS [R26+0xc0], R9 ;  /* 0x0000c0091a007388 */ /* 0x0001e80000000800 */
[----:B------:R-:W-:Y:S01]  /*0fe0*/  STS [R31+0x140], R10 ;  /* 0x0001400a1f007388 */ /* 0x000fe20000000800 */
[----:B-----5:R-:W-:Y:S01]  /*0ff0*/  FADD R20, R7, R20 ;  /* 0x0000001407147221 */ /* 0x020fe20000000000 */
[----:B------:R-:W-:Y:S01]  /*1000*/  FADD R21, R4, R21 ;  /* 0x0000001504157221 */ /* 0x000fe20000000000 */
[----:B------:R-:W-:Y:S01]  /*1010*/  FADD R22, R35, R22 ;  /* 0x0000001623167221 */ /* 0x000fe20000000000 */
[----:B------:R-:W-:Y:S01]  /*1020*/  FADD R23, R24, R23 ;  /* 0x0000001718177221 */ /* 0x000fe20000000000 */
[----:B------:R2:W-:Y:S04]  /*1030*/  STS [R28+0x1c0], R11 ;  /* 0x0001c00b1c007388 */ /* 0x0005e80000000800 */
[----:B------:R-:W-:Y:S04]  /*1040*/  STS [R5+0x60], R20 ;  /* 0x0000601405007388 */ /* 0x000fe80000000800 */
[----:B------:R3:W-:Y:S04]  /*1050*/  STS [R26+0xe0], R21 ;  /* 0x0000e0151a007388 */ /* 0x0007e80000000800 */
[----:B------:R-:W-:Y:S01]  /*1060*/  STS [R31+0x160], R22 ;  /* 0x000160161f007388 */ /* 0x000fe20000000800 */
[----:B------:R-:W-:-:S03]  /*1070*/  LOP3.LUT R4, R16, 0x400, RZ, 0xfc, !PT ;  /* 0x0000040010047812 */ /* 0x000fc600078efcff */
[----:B------:R4:W-:Y:S01]  /*1080*/  STS [R28+0x1e0], R23 ;  /* 0x0001e0171c007388 */ /* 0x0009e20000000800 */
[----:B------:R-:W-:Y:S02]  /*1090*/  LOP3.LUT R6, R16, 0x800, RZ, 0xfc, !PT ;  /* 0x0000080010067812 */ /* 0x000fe400078efcff */
[----:B------:R-:W-:Y:S02]  /*10a0*/  SHF.R.U32.HI R4, RZ, 0x1, R4 ;  /* 0x00000001ff047819 */ /* 0x000fe40000011604 */
[----:B------:R-:W-:Y:S02]  /*10b0*/  SHF.R.U32.HI R6, RZ, 0x1, R6 ;  /* 0x00000001ff067819 */ /* 0x000fe40000011606 */
[----:B------:R-:W-:Y:S02]  /*10c0*/  LOP3.LUT R4, R4, 0x3f0, RZ, 0xc0, !PT ;  /* 0x000003f004047812 */ /* 0x000fe400078ec0ff */
[----:B------:R-:W-:Y:S01]  /*10d0*/  LOP3.LUT R6, R6, 0x5f0, RZ, 0xc0, !PT ;  /* 0x000005f006067812 */ /* 0x000fe200078ec0ff */
[----:B------:R-:W-:-:S02]  /*10e0*/  VIADD R7, R0, UR4 ;  /* 0x0000000400077c36 */ /* 0x000fc40008000000 */
[----:B0-----:R-:W-:Y:S02]  /*10f0*/  VIADD R9, R4, UR4 ;  /* 0x0000000404097c36 */ /* 0x001fe40008000000 */
[----:B--2---:R-:W-:Y:S02]  /*1100*/  VIADD R11, R6, UR4 ;  /* 0x00000004060b7c36 */ /* 0x004fe40008000000 */
[C---:B------:R-:W-:Y:S01]  /*1110*/  IMAD R7, R16.reuse, 0x4, R7 ;  /* 0x0000000410077824 */ /* 0x040fe200078e0207 */
[----:B------:R-:W-:Y:S01]  /*1120*/  BAR.SYNC.DEFER_BLOCKING 0x0 ;  /* 0x0000000000007b1d */ /* 0x000fe20000010000 */
[C---:B------:R-:W-:Y:S02]  /*1130*/  IMAD R9, R16.reuse, 0x4, R9 ;  /* 0x0000000410097824 */ /* 0x040fe400078e0209 */
[----:B------:R-:W-:Y:S01]  /*1140*/  IMAD R12, R16, 0x4, R11 ;  /* 0x00000004100c7824 */ /* 0x000fe200078e020b */
[--C-:B------:R-:W-:Y:S02]  /*1150*/  SHF.R.S32.HI R17, RZ, 0x1f, R30.reuse ;  /* 0x0000001fff117819 */ /* 0x100fe4000001141e */
[----:B---3--:R-:W-:-:S02]  /*1160*/  SHF.R.S32.HI R21, RZ, 0x1f, R30 ;  /* 0x0000001fff157819 */ /* 0x008fc4000001141e */
[-C--:B------:R-:W-:Y:S02]  /*1170*/  LEA.HI R17, R17, R30.reuse, RZ, 0x4 ;  /* 0x0000001e11117211 */ /* 0x080fe400078f20ff */
[----:B------:R-:W-:Y:S01]  /*1180*/  SHF.R.U32.HI R0, RZ, 0x3, R2 ;  /* 0x00000003ff007819 */ /* 0x000fe20000011602 */
[----:B------:R-:W0:Y:S04]  /*1190*/  LDS.128 R4, [R7] ;  /* 0x0000000007047984 */ /* 0x000e280000000c00 */
[----:B------:R-:W2:Y:S04]  /*11a0*/  LDS.128 R8, [R9+0x1000] ;  /* 0x0010000009087984 */ /* 0x000ea80000000c00 */
[----:B------:R-:W3:Y:S01]  /*11b0*/  LDS.128 R12, [R12+0x2000] ;  /* 0x002000000c0c7984 */ /* 0x000ee20000000c00 */
[----:B------:R-:W-:Y:S01]  /*11c0*/  IMAD.SHL.U32 R17, R17, 0x80, RZ ;  /* 0x0000008011117824 */ /* 0x000fe200078e00ff */
[----:B------:R-:W-:-:S02]  /*11d0*/  LEA.HI R21, R21, R30, RZ, 0x4 ;  /* 0x0000001e15157211 */ /* 0x000fc400078f20ff */
[----:B------:R-:W-:Y:S02]  /*11e0*/  SGXT.U32 R0, R0, 0x5 ;  /* 0x000000050000781a */ /* 0x000fe40000000000 */
[----:B------:R-:W-:Y:S02]  /*11f0*/  LOP3.LUT R21, R21, 0xfffffff0, RZ, 0xc0, !PT ;  /* 0xfffffff015157812 */ /* 0x000fe400078ec0ff */
[----:B------:R-:W-:Y:S02]  /*1200*/  LOP3.LUT R17, R17, 0xfffff800, RZ, 0xc0, !PT ;  /* 0xfffff80011117812 */ /* 0x000fe400078ec0ff */
[----:B------:R-:W-:Y:S02]  /*1210*/  LOP3.LUT R3, R0, R3, RZ, 0xfc, !PT ;  /* 0x0000000300037212 */ /* 0x000fe400078efcff */
[----:B------:R-:W-:Y:S02]  /*1220*/  IADD3 R30, R17, R30, -R21 ;  /* 0x0000001e111e7210 */ /* 0x000fe40007ffe815 */
[----:B----4-:R-:W-:-:S02]  /*1230*/  LOP3.LUT R23, R3, 0x20, RZ, 0xfc, !PT ;  /* 0x0000002003177812 */ /* 0x010fc400078efcff */
[C---:B------:R-:W-:Y:S02]  /*1240*/  LOP3.LUT R21, R3.reuse, 0x40, RZ, 0xfc, !PT ;  /* 0x0000004003157812 */ /* 0x040fe400078efcff */
[C---:B------:R-:W-:Y:S02]  /*1250*/  LOP3.LUT R17, R3.reuse, 0x60, RZ, 0xfc, !PT ;  /* 0x0000006003117812 */ /* 0x040fe400078efcff */
[----:B------:R-:W-:Y:S02]  /*1260*/  ISETP.LT.AND P3, PT, R3, 0x80, !P0 ;  /* 0x000000800300780c */ /* 0x000fe40004761270 */
[----:B------:R-:W-:Y:S02]  /*1270*/  LOP3.LUT R0, R16, 0xc00, RZ, 0xfc, !PT ;  /* 0x00000c0010007812 */ /* 0x000fe400078efcff */
[----:B------:R-:W-:Y:S02]  /*1280*/  ISETP.LT.AND P2, PT, R23, 0x80, !P0 ;  /* 0x000000801700780c */ /* 0x000fe40004741270 */
[----:B------:R-:W-:-:S02]  /*1290*/  ISETP.LT.AND P1, PT, R21, 0x80, !P0 ;  /* 0x000000801500780c */ /* 0x000fc40004721270 */
[----:B------:R-:W-:Y:S02]  /*12a0*/  LEA R3, R3, R30, 0x4 ;  /* 0x0000001e03037211 */ /* 0x000fe400078e20ff */
[----:B------:R-:W-:Y:S01]  /*12b0*/  ISETP.LT.AND P0, PT, R17, 0x80, !P0 ;  /* 0x000000801100780c */ /* 0x000fe20004701270 */
[----:B------:R-:W-:Y:S01]  /*12c0*/  IMAD R23, R23, 0x10, R30 ;  /* 0x0000001017177824 */ /* 0x000fe200078e021e */
[----:B------:R-:W-:Y:S01]  /*12d0*/  SHF.R.U32.HI R0, RZ, 0x1, R0 ;  /* 0x00000001ff007819 */ /* 0x000fe20000011600 */
[----:B------:R-:W-:Y:S02]  /*12e0*/  IMAD R25, R21, 0x10, R30 ;  /* 0x0000001015197824 */ /* 0x000fe400078e021e */
[----:B-1----:R-:W-:Y:S01]  /*12f0*/  IMAD.WIDE R2, R3, 0x4, R18 ;  /* 0x0000000403027825 */ /* 0x002fe200078e0212 */
[----:B------:R-:W-:-:S03]  /*1300*/  LOP3.LUT R0, R0, 0x7f0, RZ, 0xc0, !PT ;  /* 0x000007f000007812 */ /* 0x000fc600078ec0ff */
[--C-:B------:R-:W-:Y:S01]  /*1310*/  IMAD.WIDE R20, R23, 0x4, R18.reuse ;  /* 0x0000000417147825 */ /* 0x100fe200078e0212 */
[----:B0-----:R0:W-:Y:S03]  /*1320*/  @P3 STG.E.128 desc[UR6][R2.64], R4 ;  /* 0x0000000402003986 */ /* 0x0011e6000c101d06 */
[----:B------:R-:W-:Y:S01]  /*1330*/  IMAD.WIDE R22, R25, 0x4, R18 ;  /* 0x0000000419167825 */ /* 0x000fe200078e0212 */
[----:B--2---:R0:W-:Y:S03]  /*1340*/  @P2 STG.E.128 desc[UR6][R20.64], R8 ;  /* 0x0000000814002986 */ /* 0x0041e6000c101d06 */
[----:B------:R-:W-:Y:S01]  /*1350*/  VIADD R27, R0, UR4 ;  /* 0x00000004001b7c36 */ /* 0x000fe20008000000 */
[----:B---3--:R0:W-:Y:S03]  /*1360*/  @P1 STG.E.128 desc[UR6][R22.64], R12 ;  /* 0x0000000c16001986 */ /* 0x0081e6000c101d06 */
[----:B------:R-:W-:Y:S01]  /*1370*/  IMAD R27, R16, 0x4, R27 ;  /* 0x00000004101b7824 */ /* 0x000fe200078e021b */
[----:B0-----:R-:W-:Y:S06]  /*1380*/  @!P0 EXIT ;  /* 0x000000000000894d */ /* 0x001fec0003800000 */
[----:B------:R-:W0:Y:S01]  /*1390*/  LDS.128 R24, [R27+0x3000] ;  /* 0x003000001b187984 */ /* 0x000e220000000c00 */
[----:B------:R-:W-:-:S04]  /*13a0*/  IMAD R17, R17, 0x10, R30 ;  /* 0x0000001011117824 */ /* 0x000fc800078e021e */
[----:B------:R-:W-:-:S05]  /*13b0*/  IMAD.WIDE R18, R17, 0x4, R18 ;  /* 0x0000000411127825 */ /* 0x000fca00078e0212 */
[----:B0-----:R-:W-:Y:S01]  /*13c0*/  STG.E.128 desc[UR6][R18.64], R24 ;  /* 0x0000001812007986 */ /* 0x001fe2000c101d06 */
[----:B------:R-:W-:Y:S05]  /*13d0*/  EXIT ;  /* 0x000000000000794d */ /* 0x000fea0003800000 */
.L_x_0:
[----:B------:R-:W-:-:S00]  /*13e0*/  BRA `(.L_x_0) ;  /* 0xfffffffc00fc7947 */ /* 0x000fc0000383ffff */
[----:B------:R-:W-:-:S00]  /*13f0*/  NOP ;  /* 0x0000000000007918 */ /* 0x000fc00000000000 */
        /* <DEDUP_REMOVED lines=8> */
.L_x_1:


//--------------------- .nv.global.init           --------------------------
	.section	.nv.global.init,"aw",@progbits
.nv.global.init:
	.type		_$_str,@object
	.size		_$_str,(_$_str_$_2 - _$_str)
_$_str:
        /*0000*/ 	.byte	0x5f, 0x5f, 0x43, 0x55, 0x44, 0x41, 0x5f, 0x46, 0x54, 0x5a, 0x00
	.type		_$_str_$_2,@object
	.size		_$_str_$_2,(.L_1 - _$_str_$_2)
_$_str_$_2:
        /*000b*/ 	.byte	0x5f, 0x5f, 0x43, 0x55, 0x44, 0x41, 0x5f, 0x50, 0x52, 0x45, 0x43, 0x5f, 0x53, 0x51, 0x52, 0x54
        /*001b*/ 	.byte	0x00
.L_1:


//--------------------- .nv.shared.triton_poi_fused__native_batch_norm_legit_no_training_add_relu_28 --------------------------
	.section	.nv.shared.triton_poi_fused__native_batch_norm_legit_no_training_add_relu_28,"aw",@nobits
	.sectionflags	@""
	.align	16
	.zero		1024


//--------------------- .nv.constant0.triton_poi_fused__native_batch_norm_legit_no_training_add_relu_28 --------------------------
	.section	.nv.constant0.triton_poi_fused__native_batch_norm_legit_no_training_add_relu_28,"a",@progbits
	.sectionflags	@""
	.align	4
.nv.constant0.triton_poi_fused__native_batch_norm_legit_no_training_add_relu_28:
	.zero		592
